//
// Generated by NVIDIA NVVM Compiler
//
// Compiler Build ID: CL-36424714
// Cuda compilation tools, release 13.0, V13.0.88
// Based on NVVM 20.0.0
//

.version 9.0
.target sm_100
.address_size 64

	// .globl	_Z9matrixAddPKiS0_Pii

.visible .entry _Z9matrixAddPKiS0_Pii(
	.param .u64 .ptr .align 1 _Z9matrixAddPKiS0_Pii_param_0,
	.param .u64 .ptr .align 1 _Z9matrixAddPKiS0_Pii_param_1,
	.param .u64 .ptr .align 1 _Z9matrixAddPKiS0_Pii_param_2,
	.param .u32 _Z9matrixAddPKiS0_Pii_param_3
)
{
	.reg .pred 	%p<2>;
	.reg .b32 	%r<17>;
	.reg .b64 	%rd<11>;

	ld.param.u64 	%rd1, [_Z9matrixAddPKiS0_Pii_param_0];
	ld.param.u64 	%rd2, [_Z9matrixAddPKiS0_Pii_param_1];
	ld.param.u64 	%rd3, [_Z9matrixAddPKiS0_Pii_param_2];
	ld.param.u32 	%r4, [_Z9matrixAddPKiS0_Pii_param_3];
	mov.u32 	%r5, %ctaid.x;
	mov.u32 	%r6, %ntid.x;
	mov.u32 	%r7, %tid.x;
	mad.lo.s32 	%r1, %r5, %r6, %r7;
	mov.u32 	%r8, %ctaid.y;
	mov.u32 	%r9, %ntid.y;
	mov.u32 	%r10, %tid.y;
	mad.lo.s32 	%r11, %r8, %r9, %r10;
	max.s32 	%r12, %r1, %r11;
	setp.ge.s32 	%p1, %r12, %r4;
	@%p1 bra 	$L__BB0_2;
	cvta.to.global.u64 	%rd4, %rd1;
	cvta.to.global.u64 	%rd5, %rd2;
	cvta.to.global.u64 	%rd6, %rd3;
	mad.lo.s32 	%r13, %r4, %r1, %r11;
	mul.wide.s32 	%rd7, %r13, 4;
	add.s64 	%rd8, %rd4, %rd7;
	ld.global.u32 	%r14, [%rd8];
	add.s64 	%rd9, %rd5, %rd7;
	ld.global.u32 	%r15, [%rd9];
	add.s32 	%r16, %r15, %r14;
	add.s64 	%rd10, %rd6, %rd7;
	st.global.u32 	[%rd10], %r16;
$L__BB0_2:
	ret;

}


// ===== COMPILED SASS (sm_100) =====

	.target	sm_100

	.elftype	@"ET_EXEC"


//--------------------- .note.nv.tkinfo           --------------------------
	.section	.note.nv.tkinfo,"",@"SHT_NOTE"
	.sectionflags	@"SHF_NOTE_NV_TKINFO"
	.tkinfo
        /*0018*/ 	.word	0x00000002
        /*0030*/ 	.string	""
        /*0030*/ 	.string	"ptxas"
        /*0030*/ 	.string	"Cuda compilation tools, release 13.0, V13.0.88"
        /*0030*/ 	.string	"Build cuda_13.0.r13.0/compiler.36424714_0"
        /*0030*/ 	.string	"-arch sm_100 -m 64 "



//--------------------- .note.nv.cuinfo           --------------------------
	.section	.note.nv.cuinfo,"",@"SHT_NOTE"
	.sectionflags	@"SHF_NOTE_NV_CUINFO"
        /*0018*/ 	.short	0x0002
        /*001a*/ 	.short	0x0064
        /*001c*/ 	.short	0x0082
	.zero		2


//--------------------- .nv.info                  --------------------------
	.section	.nv.info,"",@"SHT_CUDA_INFO"
	.align	4


	//----- nvinfo : EIATTR_REGCOUNT
	.align		4
        /*0000*/ 	.byte	0x04, 0x2f
        /*0002*/ 	.short	(.L_1 - .L_0)
	.align		4
.L_0:
        /*0004*/ 	.word	index@(_Z9matrixAddPKiS0_Pii)
        /*0008*/ 	.word	0x0000000c


	//----- nvinfo : EIATTR_FRAME_SIZE
	.align		4
.L_1:
        /*000c*/ 	.byte	0x04, 0x11
        /*000e*/ 	.short	(.L_3 - .L_2)
	.align		4
.L_2:
        /*0010*/ 	.word	index@(_Z9matrixAddPKiS0_Pii)
        /*0014*/ 	.word	0x00000000


	//----- nvinfo : EIATTR_MIN_STACK_SIZE
	.align		4
.L_3:
        /*0018*/ 	.byte	0x04, 0x12
        /*001a*/ 	.short	(.L_5 - .L_4)
	.align		4
.L_4:
        /*001c*/ 	.word	index@(_Z9matrixAddPKiS0_Pii)
        /*0020*/ 	.word	0x00000000
.L_5:


//--------------------- .nv.compat                --------------------------
	.section	.nv.compat,"",@"SHT_CUDA_COMPAT_INFO"
	.align	4
        /*0000*/ 	.byte	0x02, 0x09, 0x00, 0x00, 0x02, 0x02, 0x01, 0x00, 0x02, 0x05, 0x05, 0x00, 0x03, 0x07, 0x01, 0x01
        /*0010*/ 	.byte	0x02, 0x03, 0x00, 0x00, 0x02, 0x06, 0x01, 0x00, 0x04, 0x0b, 0x08, 0x00, 0x09, 0x00, 0x00, 0x00
        /*0020*/ 	.byte	0x00, 0x00, 0x00, 0x00


//--------------------- .nv.info._Z9matrixAddPKiS0_Pii --------------------------
	.section	.nv.info._Z9matrixAddPKiS0_Pii,"",@"SHT_CUDA_INFO"
	.sectionflags	@""
	.align	4


	//----- nvinfo : EIATTR_CUDA_API_VERSION
	.align		4
        /*0000*/ 	.byte	0x04, 0x37
        /*0002*/ 	.short	(.L_7 - .L_6)
.L_6:
        /*0004*/ 	.word	0x00000082


	//----- nvinfo : EIATTR_KPARAM_INFO
	.align		4
.L_7:
        /*0008*/ 	.byte	0x04, 0x17
        /*000a*/ 	.short	(.L_9 - .L_8)
.L_8:
        /*000c*/ 	.word	0x00000000
        /*0010*/ 	.short	0x0003
        /*0012*/ 	.short	0x0018
        /*0014*/ 	.byte	0x00, 0xf0, 0x11, 0x00


	//----- nvinfo : EIATTR_KPARAM_INFO
	.align		4
.L_9:
        /*0018*/ 	.byte	0x04, 0x17
        /*001a*/ 	.short	(.L_11 - .L_10)
.L_10:
        /*001c*/ 	.word	0x00000000
        /*0020*/ 	.short	0x0002
        /*0022*/ 	.short	0x0010
        /*0024*/ 	.byte	0x00, 0xf5, 0x21, 0x00


	//----- nvinfo : EIATTR_KPARAM_INFO
	.align		4
.L_11:
        /*0028*/ 	.byte	0x04, 0x17
        /*002a*/ 	.short	(.L_13 - .L_12)
.L_12:
        /*002c*/ 	.word	0x00000000
        /*0030*/ 	.short	0x0001
        /*0032*/ 	.short	0x0008
        /*0034*/ 	.byte	0x00, 0xf5, 0x21, 0x00


	//----- nvinfo : EIATTR_KPARAM_INFO
	.align		4
.L_13:
        /*0038*/ 	.byte	0x04, 0x17
        /*003a*/ 	.short	(.L_15 - .L_14)
.L_14:
        /*003c*/ 	.word	0x00000000
        /*0040*/ 	.short	0x0000
        /*0042*/ 	.short	0x0000
        /*0044*/ 	.byte	0x00, 0xf5, 0x21, 0x00


	//----- nvinfo : EIATTR_SPARSE_MMA_MASK
	.align		4
.L_15:
        /*0048*/ 	.byte	0x03, 0x50
        /*004a*/ 	.short	0x0000


	//----- nvinfo : EIATTR_MAXREG_COUNT
	.align		4
        /*004c*/ 	.byte	0x03, 0x1b
        /*004e*/ 	.short	0x00ff


	//----- nvinfo : EIATTR_MERCURY_ISA_VERSION
	.align		4
        /*0050*/ 	.byte	0x03, 0x5f
        /*0052*/ 	.short	0x0101


	//----- nvinfo : EIATTR_VRC_CTA_INIT_COUNT
	.align		4
        /*0054*/ 	.byte	0x02, 0x4a
	.zero		1
	.zero		1


	//----- nvinfo : EIATTR_EXIT_INSTR_OFFSETS
	.align		4
        /*0058*/ 	.byte	0x04, 0x1c
        /*005a*/ 	.short	(.L_17 - .L_16)


	//   ....[0]....
.L_16:
        /*005c*/ 	.word	0x000000c0


	//   ....[1]....
        /*0060*/ 	.word	0x00000190


	//----- nvinfo : EIATTR_CBANK_PARAM_SIZE
	.align		4
.L_17:
        /*0064*/ 	.byte	0x03, 0x19
        /*0066*/ 	.short	0x001c


	//----- nvinfo : EIATTR_PARAM_CBANK
	.align		4
        /*0068*/ 	.byte	0x04, 0x0a
        /*006a*/ 	.short	(.L_19 - .L_18)
	.align		4
.L_18:
        /*006c*/ 	.word	index@(.nv.constant0._Z9matrixAddPKiS0_Pii)
        /*0070*/ 	.short	0x0380
        /*0072*/ 	.short	0x001c


	//----- nvinfo : EIATTR_SW_WAR
	.align		4
.L_19:
        /*0074*/ 	.byte	0x04, 0x36
        /*0076*/ 	.short	(.L_21 - .L_20)
.L_20:
        /*0078*/ 	.word	0x00000008
.L_21:


//--------------------- .nv.callgraph             --------------------------
	.section	.nv.callgraph,"",@"SHT_CUDA_CALLGRAPH"
	.align	4
	.sectionentsize	8
	.align		4
        /*0000*/ 	.word	0x00000000
	.align		4
        /*0004*/ 	.word	0xffffffff
	.align		4
        /*0008*/ 	.word	0x00000000
	.align		4
        /*000c*/ 	.word	0xfffffffe
	.align		4
        /*0010*/ 	.word	0x00000000
	.align		4
        /*0014*/ 	.word	0xfffffffd
	.align		4
        /*0018*/ 	.word	0x00000000
	.align		4
        /*001c*/ 	.word	0xfffffffc


//--------------------- .text._Z9matrixAddPKiS0_Pii --------------------------
	.section	.text._Z9matrixAddPKiS0_Pii,"ax",@progbits
	.align	128
        .global         _Z9matrixAddPKiS0_Pii
        .type           _Z9matrixAddPKiS0_Pii,@function
        .size           _Z9matrixAddPKiS0_Pii,(.L_x_1 - _Z9matrixAddPKiS0_Pii)
        .other          _Z9matrixAddPKiS0_Pii,@"STO_CUDA_ENTRY STV_DEFAULT"
_Z9matrixAddPKiS0_Pii:
.text._Z9matrixAddPKiS0_Pii:
[----:B------:R-:W-:Y:S01]  /*0000*/  LDC R1, c[0x0][0x37c] ;  /* 0x0000df00ff017b82 */ /* 0x000fe20000000800 */
[----:B------:R-:W0:Y:S07]  /*0010*/  S2R R3, SR_TID.X ;  /* 0x0000000000037919 */ /* 0x000e2e0000002100 */
[----:B------:R-:W0:Y:S01]  /*0020*/  LDC R0, c[0x0][0x360] ;  /* 0x0000d800ff007b82 */ /* 0x000e220000000800 */
[----:B------:R-:W1:Y:S01]  /*0030*/  LDCU UR6, c[0x0][0x398] ;  /* 0x00007300ff0677ac */ /* 0x000e620008000800 */
[----:B------:R-:W2:Y:S06]  /*0040*/  S2R R2, SR_TID.Y ;  /* 0x0000000000027919 */ /* 0x000eac0000002200 */
[----:B------:R-:W0:Y:S08]  /*0050*/  S2UR UR4, SR_CTAID.X ;  /* 0x00000000000479c3 */ /* 0x000e300000002500 */
[----:B------:R-:W2:Y:S08]  /*0060*/  S2UR UR5, SR_CTAID.Y ;  /* 0x00000000000579c3 */ /* 0x000eb00000002600 */
[----:B------:R-:W2:Y:S01]  /*0070*/  LDC R7, c[0x0][0x364] ;  /* 0x0000d900ff077b82 */ /* 0x000ea20000000800 */
[----:B0-----:R-:W-:-:S02]  /*0080*/  IMAD R0, R0, UR4, R3 ;  /* 0x0000000400007c24 */ /* 0x001fc4000f8e0203 */
[----:B--2---:R-:W-:-:S05]  /*0090*/  IMAD R7, R7, UR5, R2 ;  /* 0x0000000507077c24 */ /* 0x004fca000f8e0202 */
[----:B------:R-:W-:-:S04]  /*00a0*/  VIMNMX R2, PT, PT, R0, R7, !PT ;  /* 0x0000000700027248 */ /* 0x000fc80007fe0100 */
[----:B-1----:R-:W-:-:S13]  /*00b0*/  ISETP.GE.AND P0, PT, R2, UR6, PT ;  /* 0x0000000602007c0c */ /* 0x002fda000bf06270 */
[----:B------:R-:W-:Y:S05]  /*00c0*/  @P0 EXIT ;  /* 0x000000000000094d */ /* 0x000fea0003800000 */
[----:B------:R-:W0:Y:S01]  /*00d0*/  LDC.64 R2, c[0x0][0x380] ;  /* 0x0000e000ff027b82 */ /* 0x000e220000000a00 */
[----:B------:R-:W1:Y:S01]  /*00e0*/  LDCU.64 UR4, c[0x0][0x358] ;  /* 0x00006b00ff0477ac */ /* 0x000e620008000a00 */
[----:B------:R-:W-:-:S06]  /*00f0*/  IMAD R9, R0, UR6, R7 ;  /* 0x0000000600097c24 */ /* 0x000fcc000f8e0207 */
[----:B------:R-:W2:Y:S08]  /*0100*/  LDC.64 R4, c[0x0][0x388] ;  /* 0x0000e200ff047b82 */ /* 0x000eb00000000a00 */
[----:B------:R-:W3:Y:S01]  /*0110*/  LDC.64 R6, c[0x0][0x390] ;  /* 0x0000e400ff067b82 */ /* 0x000ee20000000a00 */
[----:B0-----:R-:W-:-:S06]  /*0120*/  IMAD.WIDE R2, R9, 0x4, R2 ;  /* 0x0000000409027825 */ /* 0x001fcc00078e0202 */
[----:B-1----:R-:W4:Y:S01]  /*0130*/  LDG.E R2, desc[UR4][R2.64] ;  /* 0x0000000402027981 */ /* 0x002f22000c1e1900 */
[----:B--2---:R-:W-:-:S06]  /*0140*/  IMAD.WIDE R4, R9, 0x4, R4 ;  /* 0x0000000409047825 */ /* 0x004fcc00078e0204 */
[----:B------:R-:W4:Y:S01]  /*0150*/  LDG.E R5, desc[UR4][R4.64] ;  /* 0x0000000404057981 */ /* 0x000f22000c1e1900 */
[----:B---3--:R-:W-:Y:S01]  /*0160*/  IMAD.WIDE R6, R9, 0x4, R6 ;  /* 0x0000000409067825 */ /* 0x008fe200078e0206 */
[----:B----4-:R-:W-:-:S05]  /*0170*/  IADD3 R9, PT, PT, R2, R5, RZ ;  /* 0x0000000502097210 */ /* 0x010fca0007ffe0ff */
[----:B------:R-:W-:Y:S01]  /*0180*/  STG.E desc[UR4][R6.64], R9 ;  /* 0x0000000906007986 */ /* 0x000fe2000c101904 */
[----:B------:R-:W-:Y:S05]  /*0190*/  EXIT ;  /* 0x000000000000794d */ /* 0x000fea0003800000 */
.L_x_0:
[----:B------:R-:W-:-:S00]  /*01a0*/  BRA `(.L_x_0) ;  /* 0xfffffffc00fc7947 */ /* 0x000fc0000383ffff */
[----:B------:R-:W-:-:S00]  /*01b0*/  NOP ;  /* 0x0000000000007918 */ /* 0x000fc00000000000 */
        /* <DEDUP_REMOVED lines=12> */
.L_x_1:


//--------------------- .nv.shared.reserved.0     --------------------------
	.section	.nv.shared.reserved.0,"aw",@nobits
	.weak		__nv_reservedSMEM_offset_0_alias
	.size		__nv_reservedSMEM_offset_0_alias, 0, 64
	.other		__nv_reservedSMEM_offset_0_alias,@"STO_CUDA_RESERVED_SHARED STV_DEFAULT"
__nv_reservedSMEM_offset_0_alias:
	.zero		0
	.zero		64


//--------------------- .nv.constant0._Z9matrixAddPKiS0_Pii --------------------------
	.section	.nv.constant0._Z9matrixAddPKiS0_Pii,"a",@progbits
	.sectionflags	@""
	.align	4
.nv.constant0._Z9matrixAddPKiS0_Pii:
	.zero		924


//--------------------- SYMBOLS --------------------------

	.type		.nv.reservedSmem.offset0,@object
	.size		.nv.reservedSmem.offset0,0x4
